//
// Generated by NVIDIA NVVM Compiler
//
// Compiler Build ID: CL-36424714
// Cuda compilation tools, release 13.0, V13.0.88
// Based on NVVM 20.0.0
//

.version 9.0
.target sm_100
.address_size 64

	// .globl	_Z13convolution1DPfS_S_ii

.visible .entry _Z13convolution1DPfS_S_ii(
	.param .u64 .ptr .align 1 _Z13convolution1DPfS_S_ii_param_0,
	.param .u64 .ptr .align 1 _Z13convolution1DPfS_S_ii_param_1,
	.param .u64 .ptr .align 1 _Z13convolution1DPfS_S_ii_param_2,
	.param .u32 _Z13convolution1DPfS_S_ii_param_3,
	.param .u32 _Z13convolution1DPfS_S_ii_param_4
)
{
	.reg .pred 	%p<13>;
	.reg .b32 	%r<62>;
	.reg .b32 	%f<112>;
	.reg .b64 	%rd<25>;

	ld.param.u64 	%rd4, [_Z13convolution1DPfS_S_ii_param_0];
	ld.param.u64 	%rd5, [_Z13convolution1DPfS_S_ii_param_1];
	ld.param.u64 	%rd3, [_Z13convolution1DPfS_S_ii_param_2];
	ld.param.u32 	%r35, [_Z13convolution1DPfS_S_ii_param_3];
	ld.param.u32 	%r34, [_Z13convolution1DPfS_S_ii_param_4];
	cvta.to.global.u64 	%rd1, %rd5;
	cvta.to.global.u64 	%rd2, %rd4;
	shr.u32 	%r36, %r34, 31;
	add.s32 	%r37, %r34, %r36;
	shr.s32 	%r1, %r37, 1;
	mov.u32 	%r38, %ctaid.x;
	mov.u32 	%r39, %ntid.x;
	mul.lo.s32 	%r2, %r38, %r39;
	mov.u32 	%r3, %tid.x;
	add.s32 	%r40, %r2, %r3;
	setp.lt.s32 	%p1, %r40, %r1;
	sub.s32 	%r41, %r35, %r1;
	setp.ge.s32 	%p2, %r40, %r41;
	or.pred  	%p3, %p1, %p2;
	@%p3 bra 	$L__BB0_15;
	setp.lt.s32 	%p4, %r34, -1;
	mov.f32 	%f111, 0f00000000;
	@%p4 bra 	$L__BB0_14;
	neg.s32 	%r56, %r1;
	abs.s32 	%r43, %r1;
	add.s32 	%r44, %r1, %r43;
	add.s32 	%r6, %r44, 1;
	and.b32  	%r7, %r6, 15;
	setp.lt.u32 	%p5, %r44, 15;
	mov.f32 	%f111, 0f00000000;
	@%p5 bra 	$L__BB0_5;
	and.b32  	%r46, %r6, -16;
	neg.s32 	%r54, %r46;
	sub.s32 	%r52, %r40, %r1;
	mov.f32 	%f111, 0f00000000;
	mov.b32 	%r53, 0;
$L__BB0_4:
	.pragma "nounroll";
	mul.wide.s32 	%rd6, %r52, 4;
	add.s64 	%rd7, %rd2, %rd6;
	ld.global.f32 	%f18, [%rd7];
	mul.wide.s32 	%rd8, %r53, 4;
	add.s64 	%rd9, %rd1, %rd8;
	ld.global.f32 	%f19, [%rd9];
	fma.rn.f32 	%f20, %f18, %f19, %f111;
	ld.global.f32 	%f21, [%rd7+4];
	ld.global.f32 	%f22, [%rd9+4];
	fma.rn.f32 	%f23, %f21, %f22, %f20;
	ld.global.f32 	%f24, [%rd7+8];
	ld.global.f32 	%f25, [%rd9+8];
	fma.rn.f32 	%f26, %f24, %f25, %f23;
	ld.global.f32 	%f27, [%rd7+12];
	ld.global.f32 	%f28, [%rd9+12];
	fma.rn.f32 	%f29, %f27, %f28, %f26;
	ld.global.f32 	%f30, [%rd7+16];
	ld.global.f32 	%f31, [%rd9+16];
	fma.rn.f32 	%f32, %f30, %f31, %f29;
	ld.global.f32 	%f33, [%rd7+20];
	ld.global.f32 	%f34, [%rd9+20];
	fma.rn.f32 	%f35, %f33, %f34, %f32;
	ld.global.f32 	%f36, [%rd7+24];
	ld.global.f32 	%f37, [%rd9+24];
	fma.rn.f32 	%f38, %f36, %f37, %f35;
	ld.global.f32 	%f39, [%rd7+28];
	ld.global.f32 	%f40, [%rd9+28];
	fma.rn.f32 	%f41, %f39, %f40, %f38;
	ld.global.f32 	%f42, [%rd7+32];
	ld.global.f32 	%f43, [%rd9+32];
	fma.rn.f32 	%f44, %f42, %f43, %f41;
	ld.global.f32 	%f45, [%rd7+36];
	ld.global.f32 	%f46, [%rd9+36];
	fma.rn.f32 	%f47, %f45, %f46, %f44;
	ld.global.f32 	%f48, [%rd7+40];
	ld.global.f32 	%f49, [%rd9+40];
	fma.rn.f32 	%f50, %f48, %f49, %f47;
	ld.global.f32 	%f51, [%rd7+44];
	ld.global.f32 	%f52, [%rd9+44];
	fma.rn.f32 	%f53, %f51, %f52, %f50;
	ld.global.f32 	%f54, [%rd7+48];
	ld.global.f32 	%f55, [%rd9+48];
	fma.rn.f32 	%f56, %f54, %f55, %f53;
	ld.global.f32 	%f57, [%rd7+52];
	ld.global.f32 	%f58, [%rd9+52];
	fma.rn.f32 	%f59, %f57, %f58, %f56;
	ld.global.f32 	%f60, [%rd7+56];
	ld.global.f32 	%f61, [%rd9+56];
	fma.rn.f32 	%f62, %f60, %f61, %f59;
	ld.global.f32 	%f63, [%rd7+60];
	ld.global.f32 	%f64, [%rd9+60];
	fma.rn.f32 	%f111, %f63, %f64, %f62;
	add.s32 	%r56, %r56, 16;
	add.s32 	%r54, %r54, 16;
	add.s32 	%r53, %r53, 16;
	add.s32 	%r52, %r52, 16;
	setp.ne.s32 	%p6, %r54, 0;
	@%p6 bra 	$L__BB0_4;
$L__BB0_5:
	setp.eq.s32 	%p7, %r7, 0;
	@%p7 bra 	$L__BB0_14;
	and.b32  	%r19, %r6, 7;
	setp.lt.u32 	%p8, %r7, 8;
	@%p8 bra 	$L__BB0_8;
	add.s32 	%r47, %r56, %r40;
	mul.wide.s32 	%rd10, %r47, 4;
	add.s64 	%rd11, %rd2, %rd10;
	ld.global.f32 	%f66, [%rd11];
	add.s32 	%r48, %r56, %r1;
	mul.wide.s32 	%rd12, %r48, 4;
	add.s64 	%rd13, %rd1, %rd12;
	ld.global.f32 	%f67, [%rd13];
	fma.rn.f32 	%f68, %f66, %f67, %f111;
	ld.global.f32 	%f69, [%rd11+4];
	ld.global.f32 	%f70, [%rd13+4];
	fma.rn.f32 	%f71, %f69, %f70, %f68;
	ld.global.f32 	%f72, [%rd11+8];
	ld.global.f32 	%f73, [%rd13+8];
	fma.rn.f32 	%f74, %f72, %f73, %f71;
	ld.global.f32 	%f75, [%rd11+12];
	ld.global.f32 	%f76, [%rd13+12];
	fma.rn.f32 	%f77, %f75, %f76, %f74;
	ld.global.f32 	%f78, [%rd11+16];
	ld.global.f32 	%f79, [%rd13+16];
	fma.rn.f32 	%f80, %f78, %f79, %f77;
	ld.global.f32 	%f81, [%rd11+20];
	ld.global.f32 	%f82, [%rd13+20];
	fma.rn.f32 	%f83, %f81, %f82, %f80;
	ld.global.f32 	%f84, [%rd11+24];
	ld.global.f32 	%f85, [%rd13+24];
	fma.rn.f32 	%f86, %f84, %f85, %f83;
	ld.global.f32 	%f87, [%rd11+28];
	ld.global.f32 	%f88, [%rd13+28];
	fma.rn.f32 	%f111, %f87, %f88, %f86;
	add.s32 	%r56, %r56, 8;
$L__BB0_8:
	setp.eq.s32 	%p9, %r19, 0;
	@%p9 bra 	$L__BB0_14;
	and.b32  	%r22, %r6, 3;
	setp.lt.u32 	%p10, %r19, 4;
	@%p10 bra 	$L__BB0_11;
	add.s32 	%r49, %r56, %r40;
	mul.wide.s32 	%rd14, %r49, 4;
	add.s64 	%rd15, %rd2, %rd14;
	ld.global.f32 	%f90, [%rd15];
	add.s32 	%r50, %r56, %r1;
	mul.wide.s32 	%rd16, %r50, 4;
	add.s64 	%rd17, %rd1, %rd16;
	ld.global.f32 	%f91, [%rd17];
	fma.rn.f32 	%f92, %f90, %f91, %f111;
	ld.global.f32 	%f93, [%rd15+4];
	ld.global.f32 	%f94, [%rd17+4];
	fma.rn.f32 	%f95, %f93, %f94, %f92;
	ld.global.f32 	%f96, [%rd15+8];
	ld.global.f32 	%f97, [%rd17+8];
	fma.rn.f32 	%f98, %f96, %f97, %f95;
	ld.global.f32 	%f99, [%rd15+12];
	ld.global.f32 	%f100, [%rd17+12];
	fma.rn.f32 	%f111, %f99, %f100, %f98;
	add.s32 	%r56, %r56, 4;
$L__BB0_11:
	setp.eq.s32 	%p11, %r22, 0;
	@%p11 bra 	$L__BB0_14;
	add.s32 	%r61, %r56, %r1;
	add.s32 	%r51, %r3, %r56;
	add.s32 	%r60, %r51, %r2;
	neg.s32 	%r59, %r22;
$L__BB0_13:
	.pragma "nounroll";
	mul.wide.s32 	%rd18, %r61, 4;
	add.s64 	%rd19, %rd1, %rd18;
	mul.wide.s32 	%rd20, %r60, 4;
	add.s64 	%rd21, %rd2, %rd20;
	ld.global.f32 	%f101, [%rd21];
	ld.global.f32 	%f102, [%rd19];
	fma.rn.f32 	%f111, %f101, %f102, %f111;
	add.s32 	%r61, %r61, 1;
	add.s32 	%r60, %r60, 1;
	add.s32 	%r59, %r59, 1;
	setp.ne.s32 	%p12, %r59, 0;
	@%p12 bra 	$L__BB0_13;
$L__BB0_14:
	cvta.to.global.u64 	%rd22, %rd3;
	mul.wide.s32 	%rd23, %r40, 4;
	add.s64 	%rd24, %rd22, %rd23;
	st.global.f32 	[%rd24], %f111;
$L__BB0_15:
	ret;

}


// ===== COMPILED SASS (sm_100) =====

	.target	sm_100

	.elftype	@"ET_EXEC"


//--------------------- .note.nv.tkinfo           --------------------------
	.section	.note.nv.tkinfo,"",@"SHT_NOTE"
	.sectionflags	@"SHF_NOTE_NV_TKINFO"
	.tkinfo
        /*0018*/ 	.word	0x00000002
        /*0030*/ 	.string	""
        /*0030*/ 	.string	"ptxas"
        /*0030*/ 	.string	"Cuda compilation tools, release 13.0, V13.0.88"
        /*0030*/ 	.string	"Build cuda_13.0.r13.0/compiler.36424714_0"
        /*0030*/ 	.string	"-arch sm_100 -m 64 "



//--------------------- .note.nv.cuinfo           --------------------------
	.section	.note.nv.cuinfo,"",@"SHT_NOTE"
	.sectionflags	@"SHF_NOTE_NV_CUINFO"
        /*0018*/ 	.short	0x0002
        /*001a*/ 	.short	0x0064
        /*001c*/ 	.short	0x0082
	.zero		2


//--------------------- .nv.info                  --------------------------
	.section	.nv.info,"",@"SHT_CUDA_INFO"
	.align	4


	//----- nvinfo : EIATTR_REGCOUNT
	.align		4
        /*0000*/ 	.byte	0x04, 0x2f
        /*0002*/ 	.short	(.L_1 - .L_0)
	.align		4
.L_0:
        /*0004*/ 	.word	index@(_Z13convolution1DPfS_S_ii)
        /*0008*/ 	.word	0x0000001f


	//----- nvinfo : EIATTR_FRAME_SIZE
	.align		4
.L_1:
        /*000c*/ 	.byte	0x04, 0x11
        /*000e*/ 	.short	(.L_3 - .L_2)
	.align		4
.L_2:
        /*0010*/ 	.word	index@(_Z13convolution1DPfS_S_ii)
        /*0014*/ 	.word	0x00000000


	//----- nvinfo : EIATTR_MIN_STACK_SIZE
	.align		4
.L_3:
        /*0018*/ 	.byte	0x04, 0x12
        /*001a*/ 	.short	(.L_5 - .L_4)
	.align		4
.L_4:
        /*001c*/ 	.word	index@(_Z13convolution1DPfS_S_ii)
        /*0020*/ 	.word	0x00000000
.L_5:


//--------------------- .nv.compat                --------------------------
	.section	.nv.compat,"",@"SHT_CUDA_COMPAT_INFO"
	.align	4
        /*0000*/ 	.byte	0x02, 0x09, 0x00, 0x00, 0x02, 0x02, 0x01, 0x00, 0x02, 0x05, 0x05, 0x00, 0x03, 0x07, 0x01, 0x01
        /*0010*/ 	.byte	0x02, 0x03, 0x00, 0x00, 0x02, 0x06, 0x01, 0x00, 0x04, 0x0b, 0x08, 0x00, 0x09, 0x00, 0x00, 0x00
        /*0020*/ 	.byte	0x00, 0x00, 0x00, 0x00


//--------------------- .nv.info._Z13convolution1DPfS_S_ii --------------------------
	.section	.nv.info._Z13convolution1DPfS_S_ii,"",@"SHT_CUDA_INFO"
	.sectionflags	@""
	.align	4


	//----- nvinfo : EIATTR_CUDA_API_VERSION
	.align		4
        /*0000*/ 	.byte	0x04, 0x37
        /*0002*/ 	.short	(.L_7 - .L_6)
.L_6:
        /*0004*/ 	.word	0x00000082


	//----- nvinfo : EIATTR_KPARAM_INFO
	.align		4
.L_7:
        /*0008*/ 	.byte	0x04, 0x17
        /*000a*/ 	.short	(.L_9 - .L_8)
.L_8:
        /*000c*/ 	.word	0x00000000
        /*0010*/ 	.short	0x0004
        /*0012*/ 	.short	0x001c
        /*0014*/ 	.byte	0x00, 0xf0, 0x11, 0x00


	//----- nvinfo : EIATTR_KPARAM_INFO
	.align		4
.L_9:
        /*0018*/ 	.byte	0x04, 0x17
        /*001a*/ 	.short	(.L_11 - .L_10)
.L_10:
        /*001c*/ 	.word	0x00000000
        /*0020*/ 	.short	0x0003
        /*0022*/ 	.short	0x0018
        /*0024*/ 	.byte	0x00, 0xf0, 0x11, 0x00


	//----- nvinfo : EIATTR_KPARAM_INFO
	.align		4
.L_11:
        /*0028*/ 	.byte	0x04, 0x17
        /*002a*/ 	.short	(.L_13 - .L_12)
.L_12:
        /*002c*/ 	.word	0x00000000
        /*0030*/ 	.short	0x0002
        /*0032*/ 	.short	0x0010
        /*0034*/ 	.byte	0x00, 0xf5, 0x21, 0x00


	//----- nvinfo : EIATTR_KPARAM_INFO
	.align		4
.L_13:
        /*0038*/ 	.byte	0x04, 0x17
        /*003a*/ 	.short	(.L_15 - .L_14)
.L_14:
        /*003c*/ 	.word	0x00000000
        /*0040*/ 	.short	0x0001
        /*0042*/ 	.short	0x0008
        /*0044*/ 	.byte	0x00, 0xf5, 0x21, 0x00


	//----- nvinfo : EIATTR_KPARAM_INFO
	.align		4
.L_15:
        /*0048*/ 	.byte	0x04, 0x17
        /*004a*/ 	.short	(.L_17 - .L_16)
.L_16:
        /*004c*/ 	.word	0x00000000
        /*0050*/ 	.short	0x0000
        /*0052*/ 	.short	0x0000
        /*0054*/ 	.byte	0x00, 0xf5, 0x21, 0x00


	//----- nvinfo : EIATTR_SPARSE_MMA_MASK
	.align		4
.L_17:
        /*0058*/ 	.byte	0x03, 0x50
        /*005a*/ 	.short	0x0000


	//----- nvinfo : EIATTR_MAXREG_COUNT
	.align		4
        /*005c*/ 	.byte	0x03, 0x1b
        /*005e*/ 	.short	0x00ff


	//----- nvinfo : EIATTR_MERCURY_ISA_VERSION
	.align		4
        /*0060*/ 	.byte	0x03, 0x5f
        /*0062*/ 	.short	0x0101


	//----- nvinfo : EIATTR_VRC_CTA_INIT_COUNT
	.align		4
        /*0064*/ 	.byte	0x02, 0x4a
	.zero		1
	.zero		1


	//----- nvinfo : EIATTR_EXIT_INSTR_OFFSETS
	.align		4
        /*0068*/ 	.byte	0x04, 0x1c
        /*006a*/ 	.short	(.L_19 - .L_18)


	//   ....[0]....
.L_18:
        /*006c*/ 	.word	0x000000c0


	//   ....[1]....
        /*0070*/ 	.word	0x00000a80


	//----- nvinfo : EIATTR_CBANK_PARAM_SIZE
	.align		4
.L_19:
        /*0074*/ 	.byte	0x03, 0x19
        /*0076*/ 	.short	0x0020


	//----- nvinfo : EIATTR_PARAM_CBANK
	.align		4
        /*0078*/ 	.byte	0x04, 0x0a
        /*007a*/ 	.short	(.L_21 - .L_20)
	.align		4
.L_20:
        /*007c*/ 	.word	index@(.nv.constant0._Z13convolution1DPfS_S_ii)
        /*0080*/ 	.short	0x0380
        /*0082*/ 	.short	0x0020


	//----- nvinfo : EIATTR_SW_WAR
	.align		4
.L_21:
        /*0084*/ 	.byte	0x04, 0x36
        /*0086*/ 	.short	(.L_23 - .L_22)
.L_22:
        /*0088*/ 	.word	0x00000008
.L_23:


//--------------------- .nv.callgraph             --------------------------
	.section	.nv.callgraph,"",@"SHT_CUDA_CALLGRAPH"
	.align	4
	.sectionentsize	8
	.align		4
        /*0000*/ 	.word	0x00000000
	.align		4
        /*0004*/ 	.word	0xffffffff
	.align		4
        /*0008*/ 	.word	0x00000000
	.align		4
        /*000c*/ 	.word	0xfffffffe
	.align		4
        /*0010*/ 	.word	0x00000000
	.align		4
        /*0014*/ 	.word	0xfffffffd
	.align		4
        /*0018*/ 	.word	0x00000000
	.align		4
        /*001c*/ 	.word	0xfffffffc


//--------------------- .text._Z13convolution1DPfS_S_ii --------------------------
	.section	.text._Z13convolution1DPfS_S_ii,"ax",@progbits
	.align	128
        .global         _Z13convolution1DPfS_S_ii
        .type           _Z13convolution1DPfS_S_ii,@function
        .size           _Z13convolution1DPfS_S_ii,(.L_x_7 - _Z13convolution1DPfS_S_ii)
        .other          _Z13convolution1DPfS_S_ii,@"STO_CUDA_ENTRY STV_DEFAULT"
_Z13convolution1DPfS_S_ii:
.text._Z13convolution1DPfS_S_ii:
[----:B------:R-:W-:Y:S01]  /*0000*/  LDC R1, c[0x0][0x37c] ;  /* 0x0000df00ff017b82 */ /* 0x000fe20000000800 */
[----:B------:R-:W0:Y:S07]  /*0010*/  S2R R0, SR_TID.X ;  /* 0x0000000000007919 */ /* 0x000e2e0000002100 */
[----:B------:R-:W1:Y:S01]  /*0020*/  LDC.64 R4, c[0x0][0x398] ;  /* 0x0000e600ff047b82 */ /* 0x000e620000000a00 */
[----:B------:R-:W2:Y:S07]  /*0030*/  LDCU UR5, c[0x0][0x360] ;  /* 0x00006c00ff0577ac */ /* 0x000eae0008000800 */
[----:B------:R-:W2:Y:S01]  /*0040*/  S2UR UR4, SR_CTAID.X ;  /* 0x00000000000479c3 */ /* 0x000ea20000002500 */
[----:B-1----:R-:W-:-:S04]  /*0050*/  LEA.HI R7, R5, R5, RZ, 0x1 ;  /* 0x0000000505077211 */ /* 0x002fc800078f08ff */
[----:B------:R-:W-:Y:S01]  /*0060*/  SHF.R.S32.HI R7, RZ, 0x1, R7 ;  /* 0x00000001ff077819 */ /* 0x000fe20000011407 */
[----:B--2---:R-:W-:-:S03]  /*0070*/  UIMAD UR4, UR4, UR5, URZ ;  /* 0x00000005040472a4 */ /* 0x004fc6000f8e02ff */
[----:B------:R-:W-:-:S03]  /*0080*/  IADD3 R3, PT, PT, -R7, R4, RZ ;  /* 0x0000000407037210 */ /* 0x000fc60007ffe1ff */
[----:B0-----:R-:W-:-:S04]  /*0090*/  IADD3 R6, PT, PT, R0, UR4, RZ ;  /* 0x0000000400067c10 */ /* 0x001fc8000fffe0ff */
[----:B------:R-:W-:-:S04]  /*00a0*/  ISETP.GE.AND P0, PT, R6, R3, PT ;  /* 0x000000030600720c */ /* 0x000fc80003f06270 */
[----:B------:R-:W-:-:S13]  /*00b0*/  ISETP.LT.OR P0, PT, R6, R7, P0 ;  /* 0x000000070600720c */ /* 0x000fda0000701670 */
[----:B------:R-:W-:Y:S05]  /*00c0*/  @P0 EXIT ;  /* 0x000000000000094d */ /* 0x000fea0003800000 */
[----:B------:R-:W-:Y:S01]  /*00d0*/  ISETP.GE.AND P0, PT, R5, -0x1, PT ;  /* 0xffffffff0500780c */ /* 0x000fe20003f06270 */
[----:B------:R-:W0:Y:S01]  /*00e0*/  LDCU.64 UR6, c[0x0][0x358] ;  /* 0x00006b00ff0677ac */ /* 0x000e220008000a00 */
[----:B------:R-:W-:-:S11]  /*00f0*/  HFMA2 R13, -RZ, RZ, 0, 0 ;  /* 0x00000000ff0d7431 */ /* 0x000fd600000001ff */
[----:B------:R-:W-:Y:S05]  /*0100*/  @!P0 BRA `(.L_x_0) ;  /* 0x0000000800508947 */ /* 0x000fea0003800000 */
[----:B------:R-:W-:Y:S02]  /*0110*/  IABS R2, R7 ;  /* 0x0000000700027213 */ /* 0x000fe40000000000 */
[C---:B------:R-:W-:Y:S02]  /*0120*/  IADD3 R9, PT, PT, -R7.reuse, RZ, RZ ;  /* 0x000000ff07097210 */ /* 0x040fe40007ffe1ff */
[----:B------:R-:W-:Y:S02]  /*0130*/  IADD3 R2, PT, PT, R7, R2, RZ ;  /* 0x0000000207027210 */ /* 0x000fe40007ffe0ff */
[----:B------:R-:W-:Y:S02]  /*0140*/  MOV R13, RZ ;  /* 0x000000ff000d7202 */ /* 0x000fe40000000f00 */
[C---:B------:R-:W-:Y:S02]  /*0150*/  ISETP.GE.U32.AND P1, PT, R2.reuse, 0xf, PT ;  /* 0x0000000f0200780c */ /* 0x040fe40003f26070 */
[----:B------:R-:W-:-:S04]  /*0160*/  IADD3 R8, PT, PT, R2, 0x1, RZ ;  /* 0x0000000102087810 */ /* 0x000fc80007ffe0ff */
[----:B------:R-:W-:-:S04]  /*0170*/  LOP3.LUT R23, R8, 0xf, RZ, 0xc0, !PT ;  /* 0x0000000f08177812 */ /* 0x000fc800078ec0ff */
[----:B------:R-:W-:-:S03]  /*0180*/  ISETP.NE.AND P0, PT, R23, RZ, PT ;  /* 0x000000ff1700720c */ /* 0x000fc60003f05270 */
[----:B------:R-:W-:Y:S10]  /*0190*/  @!P1 BRA `(.L_x_1) ;  /* 0x0000000000fc9947 */ /* 0x000ff40003800000 */
[----:B------:R-:W-:Y:S01]  /*01a0*/  LOP3.LUT R12, R8, 0xfffffff0, RZ, 0xc0, !PT ;  /* 0xfffffff0080c7812 */ /* 0x000fe200078ec0ff */
[----:B------:R-:W-:Y:S02]  /*01b0*/  HFMA2 R11, -RZ, RZ, 0, 0 ;  /* 0x00000000ff0b7431 */ /* 0x000fe400000001ff */
[----:B------:R-:W-:Y:S01]  /*01c0*/  IMAD.IADD R10, R6, 0x1, -R7 ;  /* 0x00000001060a7824 */ /* 0x000fe200078e0a07 */
[----:B------:R-:W-:Y:S02]  /*01d0*/  MOV R13, RZ ;  /* 0x000000ff000d7202 */ /* 0x000fe40000000f00 */
[----:B------:R-:W-:-:S07]  /*01e0*/  IADD3 R12, PT, PT, -R12, RZ, RZ ;  /* 0x000000ff0c0c7210 */ /* 0x000fce0007ffe1ff */
.L_x_2:
[----:B------:R-:W1:Y:S08]  /*01f0*/  LDC.64 R4, c[0x0][0x380] ;  /* 0x0000e000ff047b82 */ /* 0x000e700000000a00 */
[----:B------:R-:W2:Y:S01]  /*0200*/  LDC.64 R2, c[0x0][0x388] ;  /* 0x0000e200ff027b82 */ /* 0x000ea20000000a00 */
[----:B-1----:R-:W-:-:S05]  /*0210*/  IMAD.WIDE R4, R10, 0x4, R4 ;  /* 0x000000040a047825 */ /* 0x002fca00078e0204 */
[----:B0-----:R-:W3:Y:S01]  /*0220*/  LDG.E R16, desc[UR6][R4.64] ;  /* 0x0000000604107981 */ /* 0x001ee2000c1e1900 */
[----:B--2---:R-:W-:-:S03]  /*0230*/  IMAD.WIDE R2, R11, 0x4, R2 ;  /* 0x000000040b027825 */ /* 0x004fc600078e0202 */
[----:B------:R-:W2:Y:S04]  /*0240*/  LDG.E R27, desc[UR6][R4.64+0x4] ;  /* 0x00000406041b7981 */ /* 0x000ea8000c1e1900 */
[----:B------:R-:W3:Y:S04]  /*0250*/  LDG.E R17, desc[UR6][R2.64] ;  /* 0x0000000602117981 */ /* 0x000ee8000c1e1900 */
[----:B------:R-:W2:Y:S04]  /*0260*/  LDG.E R18, desc[UR6][R2.64+0x4] ;  /* 0x0000040602127981 */ /* 0x000ea8000c1e1900 */
[----:B------:R-:W4:Y:S04]  /*0270*/  LDG.E R15, desc[UR6][R4.64+0x8] ;  /* 0x00000806040f7981 */ /* 0x000f28000c1e1900 */
[----:B------:R-:W4:Y:S04]  /*0280*/  LDG.E R14, desc[UR6][R2.64+0x8] ;  /* 0x00000806020e7981 */ /* 0x000f28000c1e1900 */
[----:B------:R-:W5:Y:S04]  /*0290*/  LDG.E R19, desc[UR6][R4.64+0xc] ;  /* 0x00000c0604137981 */ /* 0x000f68000c1e1900 */
[----:B------:R-:W5:Y:S04]  /*02a0*/  LDG.E R20, desc[UR6][R2.64+0xc] ;  /* 0x00000c0602147981 */ /* 0x000f68000c1e1900 */
[----:B------:R-:W5:Y:S04]  /*02b0*/  LDG.E R21, desc[UR6][R4.64+0x10] ;  /* 0x0000100604157981 */ /* 0x000f68000c1e1900 */
[----:B------:R-:W5:Y:S04]  /*02c0*/  LDG.E R22, desc[UR6][R2.64+0x10] ;  /* 0x0000100602167981 */ /* 0x000f68000c1e1900 */
[----:B------:R-:W5:Y:S04]  /*02d0*/  LDG.E R24, desc[UR6][R4.64+0x14] ;  /* 0x0000140604187981 */ /* 0x000f68000c1e1900 */
[----:B------:R-:W5:Y:S01]  /*02e0*/  LDG.E R25, desc[UR6][R2.64+0x14] ;  /* 0x0000140602197981 */ /* 0x000f62000c1e1900 */
[----:B---3--:R-:W-:-:S03]  /*02f0*/  FFMA R16, R16, R17, R13 ;  /* 0x0000001110107223 */ /* 0x008fc6000000000d */
[----:B------:R-:W3:Y:S01]  /*0300*/  LDG.E R17, desc[UR6][R4.64+0x18] ;  /* 0x0000180604117981 */ /* 0x000ee2000c1e1900 */
[----:B--2---:R-:W-:-:S03]  /*0310*/  FFMA R16, R27, R18, R16 ;  /* 0x000000121b107223 */ /* 0x004fc60000000010 */
[----:B------:R-:W3:Y:S04]  /*0320*/  LDG.E R18, desc[UR6][R2.64+0x18] ;  /* 0x0000180602127981 */ /* 0x000ee8000c1e1900 */
[----:B------:R-:W2:Y:S01]  /*0330*/  LDG.E R13, desc[UR6][R4.64+0x1c] ;  /* 0x00001c06040d7981 */ /* 0x000ea2000c1e1900 */
[----:B----4-:R-:W-:-:S03]  /*0340*/  FFMA R26, R15, R14, R16 ;  /* 0x0000000e0f1a7223 */ /* 0x010fc60000000010 */
[----:B------:R-:W2:Y:S04]  /*0350*/  LDG.E R14, desc[UR6][R2.64+0x1c] ;  /* 0x00001c06020e7981 */ /* 0x000ea8000c1e1900 */
[----:B------:R-:W4:Y:S04]  /*0360*/  LDG.E R15, desc[UR6][R4.64+0x20] ;  /* 0x00002006040f7981 */ /* 0x000f28000c1e1900 */
[----:B------:R-:W4:Y:S01]  /*0370*/  LDG.E R16, desc[UR6][R2.64+0x20] ;  /* 0x0000200602107981 */ /* 0x000f22000c1e1900 */
[----:B-----5:R-:W-:-:S03]  /*0380*/  FFMA R20, R19, R20, R26 ;  /* 0x0000001413147223 */ /* 0x020fc6000000001a */
[----:B------:R-:W5:Y:S01]  /*0390*/  LDG.E R19, desc[UR6][R4.64+0x24] ;  /* 0x0000240604137981 */ /* 0x000f62000c1e1900 */
[----:B------:R-:W-:-:S03]  /*03a0*/  FFMA R21, R21, R22, R20 ;  /* 0x0000001615157223 */ /* 0x000fc60000000014 */
[----:B------:R-:W5:Y:S04]  /*03b0*/  LDG.E R20, desc[UR6][R2.64+0x24] ;  /* 0x0000240602147981 */ /* 0x000f68000c1e1900 */
[----:B------:R-:W5:Y:S01]  /*03c0*/  LDG.E R22, desc[UR6][R2.64+0x28] ;  /* 0x0000280602167981 */ /* 0x000f62000c1e1900 */
[----:B------:R-:W-:-:S03]  /*03d0*/  FFMA R24, R24, R25, R21 ;  /* 0x0000001918187223 */ /* 0x000fc60000000015 */
[----:B------:R-:W5:Y:S04]  /*03e0*/  LDG.E R21, desc[UR6][R4.64+0x28] ;  /* 0x0000280604157981 */ /* 0x000f68000c1e1900 */
[----:B------:R-:W5:Y:S04]  /*03f0*/  LDG.E R25, desc[UR6][R2.64+0x34] ;  /* 0x0000340602197981 */ /* 0x000f68000c1e1900 */
[----:B------:R-:W5:Y:S04]  /*0400*/  LDG.E R26, desc[UR6][R4.64+0x3c] ;  /* 0x00003c06041a7981 */ /* 0x000f68000c1e1900 */
[----:B------:R-:W5:Y:S01]  /*0410*/  LDG.E R27, desc[UR6][R2.64+0x3c] ;  /* 0x00003c06021b7981 */ /* 0x000f62000c1e1900 */
[----:B---3--:R-:W-:-:S03]  /*0420*/  FFMA R24, R17, R18, R24 ;  /* 0x0000001211187223 */ /* 0x008fc60000000018 */
[----:B------:R-:W3:Y:S04]  /*0430*/  LDG.E R17, desc[UR6][R4.64+0x2c] ;  /* 0x00002c0604117981 */ /* 0x000ee8000c1e1900 */
[----:B------:R-:W3:Y:S01]  /*0440*/  LDG.E R18, desc[UR6][R2.64+0x2c] ;  /* 0x00002c0602127981 */ /* 0x000ee2000c1e1900 */
[----:B--2---:R-:W-:-:S03]  /*0450*/  FFMA R24, R13, R14, R24 ;  /* 0x0000000e0d187223 */ /* 0x004fc60000000018 */
[----:B------:R-:W2:Y:S04]  /*0460*/  LDG.E R13, desc[UR6][R4.64+0x30] ;  /* 0x00003006040d7981 */ /* 0x000ea8000c1e1900 */
[----:B------:R-:W2:Y:S01]  /*0470*/  LDG.E R14, desc[UR6][R2.64+0x30] ;  /* 0x00003006020e7981 */ /* 0x000ea2000c1e1900 */
[----:B----4-:R-:W-:-:S03]  /*0480*/  FFMA R28, R15, R16, R24 ;  /* 0x000000100f1c7223 */ /* 0x010fc60000000018 */
[----:B------:R-:W4:Y:S04]  /*0490*/  LDG.E R24, desc[UR6][R4.64+0x34] ;  /* 0x0000340604187981 */ /* 0x000f28000c1e1900 */
[----:B------:R-:W4:Y:S04]  /*04a0*/  LDG.E R15, desc[UR6][R4.64+0x38] ;  /* 0x00003806040f7981 */ /* 0x000f28000c1e1900 */
[----:B------:R-:W4:Y:S01]  /*04b0*/  LDG.E R16, desc[UR6][R2.64+0x38] ;  /* 0x0000380602107981 */ /* 0x000f22000c1e1900 */
[----:B-----5:R-:W-:Y:S01]  /*04c0*/  FFMA R20, R19, R20, R28 ;  /* 0x0000001413147223 */ /* 0x020fe2000000001c */
[----:B------:R-:W-:-:S03]  /*04d0*/  IADD3 R12, PT, PT, R12, 0x10, RZ ;  /* 0x000000100c0c7810 */ /* 0x000fc60007ffe0ff */
[----:B------:R-:W-:Y:S01]  /*04e0*/  FFMA R20, R21, R22, R20 ;  /* 0x0000001615147223 */ /* 0x000fe20000000014 */
[----:B------:R-:W-:Y:S01]  /*04f0*/  ISETP.NE.AND P1, PT, R12, RZ, PT ;  /* 0x000000ff0c00720c */ /* 0x000fe20003f25270 */
[----:B------:R-:W-:Y:S01]  /*0500*/  VIADD R10, R10, 0x10 ;  /* 0x000000100a0a7836 */ /* 0x000fe20000000000 */
[----:B------:R-:W-:Y:S02]  /*0510*/  IADD3 R9, PT, PT, R9, 0x10, RZ ;  /* 0x0000001009097810 */ /* 0x000fe40007ffe0ff */
[----:B------:R-:W-:Y:S01]  /*0520*/  IADD3 R11, PT, PT, R11, 0x10, RZ ;  /* 0x000000100b0b7810 */ /* 0x000fe20007ffe0ff */
[----:B---3--:R-:W-:-:S04]  /*0530*/  FFMA R18, R17, R18, R20 ;  /* 0x0000001211127223 */ /* 0x008fc80000000014 */
[----:B--2---:R-:W-:-:S04]  /*0540*/  FFMA R13, R13, R14, R18 ;  /* 0x0000000e0d0d7223 */ /* 0x004fc80000000012 */
[----:B----4-:R-:W-:-:S04]  /*0550*/  FFMA R24, R24, R25, R13 ;  /* 0x0000001918187223 */ /* 0x010fc8000000000d */
[----:B------:R-:W-:-:S04]  /*0560*/  FFMA R15, R15, R16, R24 ;  /* 0x000000100f0f7223 */ /* 0x000fc80000000018 */
[----:B------:R-:W-:Y:S01]  /*0570*/  FFMA R13, R26, R27, R15 ;  /* 0x0000001b1a0d7223 */ /* 0x000fe2000000000f */
[----:B------:R-:W-:Y:S06]  /*0580*/  @P1 BRA `(.L_x_2) ;  /* 0xfffffffc00181947 */ /* 0x000fec000383ffff */
.L_x_1:
[----:B------:R-:W-:Y:S05]  /*0590*/  @!P0 BRA `(.L_x_0) ;  /* 0x00000004002c8947 */ /* 0x000fea0003800000 */
[----:B------:R-:W-:Y:S02]  /*05a0*/  ISETP.GE.U32.AND P0, PT, R23, 0x8, PT ;  /* 0x000000081700780c */ /* 0x000fe40003f06070 */
[----:B------:R-:W-:-:S04]  /*05b0*/  LOP3.LUT R22, R8, 0x7, RZ, 0xc0, !PT ;  /* 0x0000000708167812 */ /* 0x000fc800078ec0ff */
[----:B------:R-:W-:-:S07]  /*05c0*/  ISETP.NE.AND P1, PT, R22, RZ, PT ;  /* 0x000000ff1600720c */ /* 0x000fce0003f25270 */
[----:B------:R-:W-:Y:S06]  /*05d0*/  @!P0 BRA `(.L_x_3) ;  /* 0x00000000007c8947 */ /* 0x000fec0003800000 */
[----:B------:R-:W1:Y:S01]  /*05e0*/  LDC.64 R4, c[0x0][0x380] ;  /* 0x0000e000ff047b82 */ /* 0x000e620000000a00 */
[-C--:B------:R-:W-:Y:S02]  /*05f0*/  IADD3 R11, PT, PT, R6, R9.reuse, RZ ;  /* 0x00000009060b7210 */ /* 0x080fe40007ffe0ff */
[----:B------:R-:W-:-:S05]  /*0600*/  IADD3 R15, PT, PT, R7, R9, RZ ;  /* 0x00000009070f7210 */ /* 0x000fca0007ffe0ff */
        /* <DEDUP_REMOVED lines=18> */
[----:B------:R-:W5:Y:S01]  /*0730*/  LDG.E R21, desc[UR6][R2.64+0x1c] ;  /* 0x00001c0602157981 */ /* 0x000f62000c1e1900 */
[----:B------:R-:W-:Y:S01]  /*0740*/  IADD3 R9, PT, PT, R9, 0x8, RZ ;  /* 0x0000000809097810 */ /* 0x000fe20007ffe0ff */
[----:B---3--:R-:W-:-:S04]  /*0750*/  FFMA R20, R20, R23, R13 ;  /* 0x0000001714147223 */ /* 0x008fc8000000000d */
[----:B--2---:R-:W-:-:S04]  /*0760*/  FFMA R20, R25, R24, R20 ;  /* 0x0000001819147223 */ /* 0x004fc80000000014 */
[----:B----4-:R-:W-:-:S04]  /*0770*/  FFMA R27, R27, R26, R20 ;  /* 0x0000001a1b1b7223 */ /* 0x010fc80000000014 */
[----:B-----5:R-:W-:-:S04]  /*0780*/  FFMA R19, R16, R19, R27 ;  /* 0x0000001310137223 */ /* 0x020fc8000000001b */
[----:B------:R-:W-:-:S04]  /*0790*/  FFMA R17, R14, R17, R19 ;  /* 0x000000110e117223 */ /* 0x000fc80000000013 */
[----:B------:R-:W-:-:S04]  /*07a0*/  FFMA R15, R12, R15, R17 ;  /* 0x0000000f0c0f7223 */ /* 0x000fc80000000011 */
[----:B------:R-:W-:-:S04]  /*07b0*/  FFMA R11, R10, R11, R15 ;  /* 0x0000000b0a0b7223 */ /* 0x000fc8000000000f */
[----:B------:R-:W-:-:S07]  /*07c0*/  FFMA R13, R18, R21, R11 ;  /* 0x00000015120d7223 */ /* 0x000fce000000000b */
.L_x_3:
[----:B------:R-:W-:Y:S05]  /*07d0*/  @!P1 BRA `(.L_x_0) ;  /* 0x00000000009c9947 */ /* 0x000fea0003800000 */
[----:B------:R-:W-:Y:S02]  /*07e0*/  ISETP.GE.U32.AND P0, PT, R22, 0x4, PT ;  /* 0x000000041600780c */ /* 0x000fe40003f06070 */
[----:B------:R-:W-:-:S04]  /*07f0*/  LOP3.LUT R8, R8, 0x3, RZ, 0xc0, !PT ;  /* 0x0000000308087812 */ /* 0x000fc800078ec0ff */
[----:B------:R-:W-:-:S07]  /*0800*/  ISETP.NE.AND P1, PT, R8, RZ, PT ;  /* 0x000000ff0800720c */ /* 0x000fce0003f25270 */
[----:B------:R-:W-:Y:S06]  /*0810*/  @!P0 BRA `(.L_x_4) ;  /* 0x00000000004c8947 */ /* 0x000fec0003800000 */
[----:B------:R-:W1:Y:S01]  /*0820*/  LDC.64 R2, c[0x0][0x380] ;  /* 0x0000e000ff027b82 */ /* 0x000e620000000a00 */
[----:B------:R-:W-:Y:S01]  /*0830*/  IADD3 R11, PT, PT, R6, R9, RZ ;  /* 0x00000009060b7210 */ /* 0x000fe20007ffe0ff */
[----:B------:R-:W-:-:S06]  /*0840*/  IMAD.IADD R15, R7, 0x1, R9 ;  /* 0x00000001070f7824 */ /* 0x000fcc00078e0209 */
[----:B------:R-:W2:Y:S01]  /*0850*/  LDC.64 R4, c[0x0][0x388] ;  /* 0x0000e200ff047b82 */ /* 0x000ea20000000a00 */
[----:B-1----:R-:W-:-:S05]  /*0860*/  IMAD.WIDE R2, R11, 0x4, R2 ;  /* 0x000000040b027825 */ /* 0x002fca00078e0202 */
[----:B0-----:R-:W3:Y:S01]  /*0870*/  LDG.E R10, desc[UR6][R2.64] ;  /* 0x00000006020a7981 */ /* 0x001ee2000c1e1900 */
[----:B--2---:R-:W-:-:S03]  /*0880*/  IMAD.WIDE R4, R15, 0x4, R4 ;  /* 0x000000040f047825 */ /* 0x004fc600078e0204 */
[----:B------:R-:W2:Y:S04]  /*0890*/  LDG.E R17, desc[UR6][R2.64+0x8] ;  /* 0x0000080602117981 */ /* 0x000ea8000c1e1900 */
[----:B------:R-:W3:Y:S04]  /*08a0*/  LDG.E R11, desc[UR6][R4.64] ;  /* 0x00000006040b7981 */ /* 0x000ee8000c1e1900 */
[----:B------:R-:W4:Y:S04]  /*08b0*/  LDG.E R15, desc[UR6][R2.64+0x4] ;  /* 0x00000406020f7981 */ /* 0x000f28000c1e1900 */
[----:B------:R-:W4:Y:S04]  /*08c0*/  LDG.E R12, desc[UR6][R4.64+0x4] ;  /* 0x00000406040c7981 */ /* 0x000f28000c1e1900 */
[----:B------:R-:W2:Y:S04]  /*08d0*/  LDG.E R14, desc[UR6][R4.64+0x8] ;  /* 0x00000806040e7981 */ /* 0x000ea8000c1e1900 */
[----:B------:R-:W5:Y:S04]  /*08e0*/  LDG.E R19, desc[UR6][R2.64+0xc] ;  /* 0x00000c0602137981 */ /* 0x000f68000c1e1900 */
[----:B------:R-:W5:Y:S01]  /*08f0*/  LDG.E R16, desc[UR6][R4.64+0xc] ;  /* 0x00000c0604107981 */ /* 0x000f62000c1e1900 */
[----:B------:R-:W-:Y:S01]  /*0900*/  IADD3 R9, PT, PT, R9, 0x4, RZ ;  /* 0x0000000409097810 */ /* 0x000fe20007ffe0ff */
[----:B---3--:R-:W-:-:S04]  /*0910*/  FFMA R10, R10, R11, R13 ;  /* 0x0000000b0a0a7223 */ /* 0x008fc8000000000d */
[----:B----4-:R-:W-:-:S04]  /*0920*/  FFMA R10, R15, R12, R10 ;  /* 0x0000000c0f0a7223 */ /* 0x010fc8000000000a */
[----:B--2---:R-:W-:-:S04]  /*0930*/  FFMA R10, R17, R14, R10 ;  /* 0x0000000e110a7223 */ /* 0x004fc8000000000a */
[----:B-----5:R-:W-:-:S07]  /*0940*/  FFMA R13, R19, R16, R10 ;  /* 0x00000010130d7223 */ /* 0x020fce000000000a */
.L_x_4:
[----:B------:R-:W-:Y:S05]  /*0950*/  @!P1 BRA `(.L_x_0) ;  /* 0x00000000003c9947 */ /* 0x000fea0003800000 */
[----:B------:R-:W1:Y:S01]  /*0960*/  LDC.64 R2, c[0x0][0x380] ;  /* 0x0000e000ff027b82 */ /* 0x000e620000000a00 */
[----:B------:R-:W-:Y:S02]  /*0970*/  IADD3 R15, PT, PT, R0, UR4, R9 ;  /* 0x00000004000f7c10 */ /* 0x000fe4000fffe009 */
[----:B------:R-:W-:Y:S02]  /*0980*/  IADD3 R7, PT, PT, R7, R9, RZ ;  /* 0x0000000907077210 */ /* 0x000fe40007ffe0ff */
[----:B------:R-:W-:-:S03]  /*0990*/  IADD3 R0, PT, PT, -R8, RZ, RZ ;  /* 0x000000ff08007210 */ /* 0x000fc60007ffe1ff */
[----:B------:R-:W2:Y:S04]  /*09a0*/  LDC.64 R4, c[0x0][0x388] ;  /* 0x0000e200ff047b82 */ /* 0x000ea80000000a00 */
.L_x_5:
[----:B--2---:R-:W-:-:S04]  /*09b0*/  IMAD.WIDE R8, R7, 0x4, R4 ;  /* 0x0000000407087825 */ /* 0x004fc800078e0204 */
[----:B-1----:R-:W-:Y:S02]  /*09c0*/  IMAD.WIDE R10, R15, 0x4, R2 ;  /* 0x000000040f0a7825 */ /* 0x002fe400078e0202 */
[----:B0-----:R-:W2:Y:S04]  /*09d0*/  LDG.E R8, desc[UR6][R8.64] ;  /* 0x0000000608087981 */ /* 0x001ea8000c1e1900 */
[----:B------:R-:W2:Y:S01]  /*09e0*/  LDG.E R10, desc[UR6][R10.64] ;  /* 0x000000060a0a7981 */ /* 0x000ea2000c1e1900 */
[----:B------:R-:W-:Y:S02]  /*09f0*/  IADD3 R0, PT, PT, R0, 0x1, RZ ;  /* 0x0000000100007810 */ /* 0x000fe40007ffe0ff */
[----:B------:R-:W-:Y:S02]  /*0a00*/  IADD3 R7, PT, PT, R7, 0x1, RZ ;  /* 0x0000000107077810 */ /* 0x000fe40007ffe0ff */
[----:B------:R-:W-:-:S02]  /*0a10*/  ISETP.NE.AND P0, PT, R0, RZ, PT ;  /* 0x000000ff0000720c */ /* 0x000fc40003f05270 */
[----:B------:R-:W-:Y:S01]  /*0a20*/  IADD3 R15, PT, PT, R15, 0x1, RZ ;  /* 0x000000010f0f7810 */ /* 0x000fe20007ffe0ff */
[----:B--2---:R-:W-:-:S10]  /*0a30*/  FFMA R13, R10, R8, R13 ;  /* 0x000000080a0d7223 */ /* 0x004fd4000000000d */
[----:B------:R-:W-:Y:S05]  /*0a40*/  @P0 BRA `(.L_x_5) ;  /* 0xfffffffc00d80947 */ /* 0x000fea000383ffff */
.L_x_0:
[----:B------:R-:W1:Y:S02]  /*0a50*/  LDC.64 R2, c[0x0][0x390] ;  /* 0x0000e400ff027b82 */ /* 0x000e640000000a00 */
[----:B-1----:R-:W-:-:S05]  /*0a60*/  IMAD.WIDE R6, R6, 0x4, R2 ;  /* 0x0000000406067825 */ /* 0x002fca00078e0202 */
[----:B0-----:R-:W-:Y:S01]  /*0a70*/  STG.E desc[UR6][R6.64], R13 ;  /* 0x0000000d06007986 */ /* 0x001fe2000c101906 */
[----:B------:R-:W-:Y:S05]  /*0a80*/  EXIT ;  /* 0x000000000000794d */ /* 0x000fea0003800000 */
.L_x_6:
[----:B------:R-:W-:-:S00]  /*0a90*/  BRA `(.L_x_6) ;  /* 0xfffffffc00fc7947 */ /* 0x000fc0000383ffff */
[----:B------:R-:W-:-:S00]  /*0aa0*/  NOP ;  /* 0x0000000000007918 */ /* 0x000fc00000000000 */
        /* <DEDUP_REMOVED lines=13> */
.L_x_7:


//--------------------- .nv.shared.reserved.0     --------------------------
	.section	.nv.shared.reserved.0,"aw",@nobits
	.weak		__nv_reservedSMEM_offset_0_alias
	.size		__nv_reservedSMEM_offset_0_alias, 0, 64
	.other		__nv_reservedSMEM_offset_0_alias,@"STO_CUDA_RESERVED_SHARED STV_DEFAULT"
__nv_reservedSMEM_offset_0_alias:
	.zero		0
	.zero		64


//--------------------- .nv.constant0._Z13convolution1DPfS_S_ii --------------------------
	.section	.nv.constant0._Z13convolution1DPfS_S_ii,"a",@progbits
	.sectionflags	@""
	.align	4
.nv.constant0._Z13convolution1DPfS_S_ii:
	.zero		928


//--------------------- SYMBOLS --------------------------

	.type		.nv.reservedSmem.offset0,@object
	.size		.nv.reservedSmem.offset0,0x4
